//
// Generated by NVIDIA NVVM Compiler
//
// Compiler Build ID: CL-36424714
// Cuda compilation tools, release 13.0, V13.0.88
// Based on NVVM 20.0.0
//

.version 9.0
.target sm_100
.address_size 64

	// .globl	_Z3sumPfS_S_i

.visible .entry _Z3sumPfS_S_i(
	.param .u64 .ptr .align 1 _Z3sumPfS_S_i_param_0,
	.param .u64 .ptr .align 1 _Z3sumPfS_S_i_param_1,
	.param .u64 .ptr .align 1 _Z3sumPfS_S_i_param_2,
	.param .u32 _Z3sumPfS_S_i_param_3
)
{
	.reg .pred 	%p<2>;
	.reg .b32 	%r<3>;
	.reg .b32 	%f<4>;
	.reg .b64 	%rd<11>;

	ld.param.u64 	%rd1, [_Z3sumPfS_S_i_param_0];
	ld.param.u64 	%rd2, [_Z3sumPfS_S_i_param_1];
	ld.param.u64 	%rd3, [_Z3sumPfS_S_i_param_2];
	ld.param.u32 	%r2, [_Z3sumPfS_S_i_param_3];
	mov.u32 	%r1, %tid.x;
	setp.ge.s32 	%p1, %r1, %r2;
	@%p1 bra 	$L__BB0_2;
	cvta.to.global.u64 	%rd4, %rd1;
	cvta.to.global.u64 	%rd5, %rd2;
	cvta.to.global.u64 	%rd6, %rd3;
	mul.wide.u32 	%rd7, %r1, 4;
	add.s64 	%rd8, %rd4, %rd7;
	ld.global.f32 	%f1, [%rd8];
	add.s64 	%rd9, %rd5, %rd7;
	ld.global.f32 	%f2, [%rd9];
	add.f32 	%f3, %f1, %f2;
	add.s64 	%rd10, %rd6, %rd7;
	st.global.f32 	[%rd10], %f3;
$L__BB0_2:
	ret;

}


// ===== COMPILED SASS (sm_100) =====

	.target	sm_100

	.elftype	@"ET_EXEC"


//--------------------- .note.nv.tkinfo           --------------------------
	.section	.note.nv.tkinfo,"",@"SHT_NOTE"
	.sectionflags	@"SHF_NOTE_NV_TKINFO"
	.tkinfo
        /*0018*/ 	.word	0x00000002
        /*0030*/ 	.string	""
        /*0030*/ 	.string	"ptxas"
        /*0030*/ 	.string	"Cuda compilation tools, release 13.0, V13.0.88"
        /*0030*/ 	.string	"Build cuda_13.0.r13.0/compiler.36424714_0"
        /*0030*/ 	.string	"-arch sm_100 -m 64 "



//--------------------- .note.nv.cuinfo           --------------------------
	.section	.note.nv.cuinfo,"",@"SHT_NOTE"
	.sectionflags	@"SHF_NOTE_NV_CUINFO"
        /*0018*/ 	.short	0x0002
        /*001a*/ 	.short	0x0064
        /*001c*/ 	.short	0x0082
	.zero		2


//--------------------- .nv.info                  --------------------------
	.section	.nv.info,"",@"SHT_CUDA_INFO"
	.align	4


	//----- nvinfo : EIATTR_REGCOUNT
	.align		4
        /*0000*/ 	.byte	0x04, 0x2f
        /*0002*/ 	.short	(.L_1 - .L_0)
	.align		4
.L_0:
        /*0004*/ 	.word	index@(_Z3sumPfS_S_i)
        /*0008*/ 	.word	0x0000000c


	//----- nvinfo : EIATTR_FRAME_SIZE
	.align		4
.L_1:
        /*000c*/ 	.byte	0x04, 0x11
        /*000e*/ 	.short	(.L_3 - .L_2)
	.align		4
.L_2:
        /*0010*/ 	.word	index@(_Z3sumPfS_S_i)
        /*0014*/ 	.word	0x00000000


	//----- nvinfo : EIATTR_MIN_STACK_SIZE
	.align		4
.L_3:
        /*0018*/ 	.byte	0x04, 0x12
        /*001a*/ 	.short	(.L_5 - .L_4)
	.align		4
.L_4:
        /*001c*/ 	.word	index@(_Z3sumPfS_S_i)
        /*0020*/ 	.word	0x00000000
.L_5:


//--------------------- .nv.compat                --------------------------
	.section	.nv.compat,"",@"SHT_CUDA_COMPAT_INFO"
	.align	4
        /*0000*/ 	.byte	0x02, 0x09, 0x00, 0x00, 0x02, 0x02, 0x01, 0x00, 0x02, 0x05, 0x05, 0x00, 0x03, 0x07, 0x01, 0x01
        /*0010*/ 	.byte	0x02, 0x03, 0x00, 0x00, 0x02, 0x06, 0x01, 0x00, 0x04, 0x0b, 0x08, 0x00, 0x09, 0x00, 0x00, 0x00
        /*0020*/ 	.byte	0x00, 0x00, 0x00, 0x00


//--------------------- .nv.info._Z3sumPfS_S_i    --------------------------
	.section	.nv.info._Z3sumPfS_S_i,"",@"SHT_CUDA_INFO"
	.sectionflags	@""
	.align	4


	//----- nvinfo : EIATTR_CUDA_API_VERSION
	.align		4
        /*0000*/ 	.byte	0x04, 0x37
        /*0002*/ 	.short	(.L_7 - .L_6)
.L_6:
        /*0004*/ 	.word	0x00000082


	//----- nvinfo : EIATTR_KPARAM_INFO
	.align		4
.L_7:
        /*0008*/ 	.byte	0x04, 0x17
        /*000a*/ 	.short	(.L_9 - .L_8)
.L_8:
        /*000c*/ 	.word	0x00000000
        /*0010*/ 	.short	0x0003
        /*0012*/ 	.short	0x0018
        /*0014*/ 	.byte	0x00, 0xf0, 0x11, 0x00


	//----- nvinfo : EIATTR_KPARAM_INFO
	.align		4
.L_9:
        /*0018*/ 	.byte	0x04, 0x17
        /*001a*/ 	.short	(.L_11 - .L_10)
.L_10:
        /*001c*/ 	.word	0x00000000
        /*0020*/ 	.short	0x0002
        /*0022*/ 	.short	0x0010
        /*0024*/ 	.byte	0x00, 0xf5, 0x21, 0x00


	//----- nvinfo : EIATTR_KPARAM_INFO
	.align		4
.L_11:
        /*0028*/ 	.byte	0x04, 0x17
        /*002a*/ 	.short	(.L_13 - .L_12)
.L_12:
        /*002c*/ 	.word	0x00000000
        /*0030*/ 	.short	0x0001
        /*0032*/ 	.short	0x0008
        /*0034*/ 	.byte	0x00, 0xf5, 0x21, 0x00


	//----- nvinfo : EIATTR_KPARAM_INFO
	.align		4
.L_13:
        /*0038*/ 	.byte	0x04, 0x17
        /*003a*/ 	.short	(.L_15 - .L_14)
.L_14:
        /*003c*/ 	.word	0x00000000
        /*0040*/ 	.short	0x0000
        /*0042*/ 	.short	0x0000
        /*0044*/ 	.byte	0x00, 0xf5, 0x21, 0x00


	//----- nvinfo : EIATTR_SPARSE_MMA_MASK
	.align		4
.L_15:
        /*0048*/ 	.byte	0x03, 0x50
        /*004a*/ 	.short	0x0000


	//----- nvinfo : EIATTR_MAXREG_COUNT
	.align		4
        /*004c*/ 	.byte	0x03, 0x1b
        /*004e*/ 	.short	0x00ff


	//----- nvinfo : EIATTR_MERCURY_ISA_VERSION
	.align		4
        /*0050*/ 	.byte	0x03, 0x5f
        /*0052*/ 	.short	0x0101


	//----- nvinfo : EIATTR_VRC_CTA_INIT_COUNT
	.align		4
        /*0054*/ 	.byte	0x02, 0x4a
	.zero		1
	.zero		1


	//----- nvinfo : EIATTR_EXIT_INSTR_OFFSETS
	.align		4
        /*0058*/ 	.byte	0x04, 0x1c
        /*005a*/ 	.short	(.L_17 - .L_16)


	//   ....[0]....
.L_16:
        /*005c*/ 	.word	0x00000040


	//   ....[1]....
        /*0060*/ 	.word	0x00000100


	//----- nvinfo : EIATTR_CBANK_PARAM_SIZE
	.align		4
.L_17:
        /*0064*/ 	.byte	0x03, 0x19
        /*0066*/ 	.short	0x001c


	//----- nvinfo : EIATTR_PARAM_CBANK
	.align		4
        /*0068*/ 	.byte	0x04, 0x0a
        /*006a*/ 	.short	(.L_19 - .L_18)
	.align		4
.L_18:
        /*006c*/ 	.word	index@(.nv.constant0._Z3sumPfS_S_i)
        /*0070*/ 	.short	0x0380
        /*0072*/ 	.short	0x001c


	//----- nvinfo : EIATTR_SW_WAR
	.align		4
.L_19:
        /*0074*/ 	.byte	0x04, 0x36
        /*0076*/ 	.short	(.L_21 - .L_20)
.L_20:
        /*0078*/ 	.word	0x00000008
.L_21:


//--------------------- .nv.callgraph             --------------------------
	.section	.nv.callgraph,"",@"SHT_CUDA_CALLGRAPH"
	.align	4
	.sectionentsize	8
	.align		4
        /*0000*/ 	.word	0x00000000
	.align		4
        /*0004*/ 	.word	0xffffffff
	.align		4
        /*0008*/ 	.word	0x00000000
	.align		4
        /*000c*/ 	.word	0xfffffffe
	.align		4
        /*0010*/ 	.word	0x00000000
	.align		4
        /*0014*/ 	.word	0xfffffffd
	.align		4
        /*0018*/ 	.word	0x00000000
	.align		4
        /*001c*/ 	.word	0xfffffffc


//--------------------- .text._Z3sumPfS_S_i       --------------------------
	.section	.text._Z3sumPfS_S_i,"ax",@progbits
	.align	128
        .global         _Z3sumPfS_S_i
        .type           _Z3sumPfS_S_i,@function
        .size           _Z3sumPfS_S_i,(.L_x_1 - _Z3sumPfS_S_i)
        .other          _Z3sumPfS_S_i,@"STO_CUDA_ENTRY STV_DEFAULT"
_Z3sumPfS_S_i:
.text._Z3sumPfS_S_i:
[----:B------:R-:W-:Y:S01]  /*0000*/  LDC R1, c[0x0][0x37c] ;  /* 0x0000df00ff017b82 */ /* 0x000fe20000000800 */
[----:B------:R-:W0:Y:S01]  /*0010*/  S2R R9, SR_TID.X ;  /* 0x0000000000097919 */ /* 0x000e220000002100 */
[----:B------:R-:W0:Y:S02]  /*0020*/  LDCU UR4, c[0x0][0x398] ;  /* 0x00007300ff0477ac */ /* 0x000e240008000800 */
[----:B0-----:R-:W-:-:S13]  /*0030*/  ISETP.GE.AND P0, PT, R9, UR4, PT ;  /* 0x0000000409007c0c */ /* 0x001fda000bf06270 */
[----:B------:R-:W-:Y:S05]  /*0040*/  @P0 EXIT ;  /* 0x000000000000094d */ /* 0x000fea0003800000 */
[----:B------:R-:W0:Y:S01]  /*0050*/  LDC.64 R2, c[0x0][0x380] ;  /* 0x0000e000ff027b82 */ /* 0x000e220000000a00 */
[----:B------:R-:W1:Y:S07]  /*0060*/  LDCU.64 UR4, c[0x0][0x358] ;  /* 0x00006b00ff0477ac */ /* 0x000e6e0008000a00 */
[----:B------:R-:W2:Y:S08]  /*0070*/  LDC.64 R4, c[0x0][0x388] ;  /* 0x0000e200ff047b82 */ /* 0x000eb00000000a00 */
[----:B------:R-:W3:Y:S01]  /*0080*/  LDC.64 R6, c[0x0][0x390] ;  /* 0x0000e400ff067b82 */ /* 0x000ee20000000a00 */
[----:B0-----:R-:W-:-:S06]  /*0090*/  IMAD.WIDE.U32 R2, R9, 0x4, R2 ;  /* 0x0000000409027825 */ /* 0x001fcc00078e0002 */
[----:B-1----:R-:W4:Y:S01]  /*00a0*/  LDG.E R2, desc[UR4][R2.64] ;  /* 0x0000000402027981 */ /* 0x002f22000c1e1900 */
[----:B--2---:R-:W-:-:S06]  /*00b0*/  IMAD.WIDE.U32 R4, R9, 0x4, R4 ;  /* 0x0000000409047825 */ /* 0x004fcc00078e0004 */
[----:B------:R-:W4:Y:S01]  /*00c0*/  LDG.E R5, desc[UR4][R4.64] ;  /* 0x0000000404057981 */ /* 0x000f22000c1e1900 */
[----:B---3--:R-:W-:-:S04]  /*00d0*/  IMAD.WIDE.U32 R6, R9, 0x4, R6 ;  /* 0x0000000409067825 */ /* 0x008fc800078e0006 */
[----:B----4-:R-:W-:-:S05]  /*00e0*/  FADD R9, R2, R5 ;  /* 0x0000000502097221 */ /* 0x010fca0000000000 */
[----:B------:R-:W-:Y:S01]  /*00f0*/  STG.E desc[UR4][R6.64], R9 ;  /* 0x0000000906007986 */ /* 0x000fe2000c101904 */
[----:B------:R-:W-:Y:S05]  /*0100*/  EXIT ;  /* 0x000000000000794d */ /* 0x000fea0003800000 */
.L_x_0:
[----:B------:R-:W-:-:S00]  /*0110*/  BRA `(.L_x_0) ;  /* 0xfffffffc00fc7947 */ /* 0x000fc0000383ffff */
[----:B------:R-:W-:-:S00]  /*0120*/  NOP ;  /* 0x0000000000007918 */ /* 0x000fc00000000000 */
        /* <DEDUP_REMOVED lines=13> */
.L_x_1:


//--------------------- .nv.shared.reserved.0     --------------------------
	.section	.nv.shared.reserved.0,"aw",@nobits
	.weak		__nv_reservedSMEM_offset_0_alias
	.size		__nv_reservedSMEM_offset_0_alias, 0, 64
	.other		__nv_reservedSMEM_offset_0_alias,@"STO_CUDA_RESERVED_SHARED STV_DEFAULT"
__nv_reservedSMEM_offset_0_alias:
	.zero		0
	.zero		64


//--------------------- .nv.constant0._Z3sumPfS_S_i --------------------------
	.section	.nv.constant0._Z3sumPfS_S_i,"a",@progbits
	.sectionflags	@""
	.align	4
.nv.constant0._Z3sumPfS_S_i:
	.zero		924


//--------------------- SYMBOLS --------------------------

	.type		.nv.reservedSmem.offset0,@object
	.size		.nv.reservedSmem.offset0,0x4
